	.headerflags	@"EF_CUDA_TEXMODE_UNIFIED EF_CUDA_64BIT_ADDRESS EF_CUDA_ACCELERATORS EF_CUDA_SM90 EF_CUDA_VIRTUAL_SM(EF_CUDA_SM90)"
	.elftype	@"ET_EXEC"


//--------------------- .nv.info                  --------------------------
	.section	.nv.info,"",@"SHT_CUDA_INFO"
	.align	4


	//----- nvinfo : EIATTR_REGCOUNT
	.align		4
        /*0000*/ 	.byte	0x04, 0x2f
        /*0002*/ 	.short	(.L_3 - .L_2)
	.align		4
.L_2:
        /*0004*/ 	.word	index@(triton_poi_fused__native_batch_norm_legit_no_training_hardswish_44)
        /*0008*/ 	.word	0x00000017


	//----- nvinfo : EIATTR_MIN_STACK_SIZE
	.align		4
.L_3:
        /*000c*/ 	.byte	0x04, 0x12
        /*000e*/ 	.short	(.L_5 - .L_4)
	.align		4
.L_4:
        /*0010*/ 	.word	index@(triton_poi_fused__native_batch_norm_legit_no_training_hardswish_44)
        /*0014*/ 	.word	0x00000000


	//----- nvinfo : EIATTR_FRAME_SIZE
	.align		4
.L_5:
        /*0018*/ 	.byte	0x04, 0x11
        /*001a*/ 	.short	(.L_7 - .L_6)
	.align		4
.L_6:
        /*001c*/ 	.word	index@(triton_poi_fused__native_batch_norm_legit_no_training_hardswish_44)
        /*0020*/ 	.word	0x00000000


	//----- nvinfo : EIATTR_MIN_STACK_SIZE
	.align		4
.L_7:
        /*0024*/ 	.byte	0x04, 0x12
        /*0026*/ 	.short	(.L_9 - .L_8)
	.align		4
.L_8:
        /*0028*/ 	.word	index@(triton_poi_fused__native_batch_norm_legit_no_training_hardswish_44)
        /*002c*/ 	.word	0x00000000
.L_9:


//--------------------- .nv.info.triton_poi_fused__native_batch_norm_legit_no_training_hardswish_44 --------------------------
	.section	.nv.info.triton_poi_fused__native_batch_norm_legit_no_training_hardswish_44,"",@"SHT_CUDA_INFO"
	.sectionflags	@""
	.align	4


	//----- nvinfo : EIATTR_CUDA_API_VERSION
	.align		4
        /*0000*/ 	.byte	0x04, 0x37
        /*0002*/ 	.short	(.L_11 - .L_10)
.L_10:
        /*0004*/ 	.word	0x0000007c


	//----- nvinfo : EIATTR_KPARAM_INFO
	.align		4
.L_11:
        /*0008*/ 	.byte	0x04, 0x17
        /*000a*/ 	.short	(.L_13 - .L_12)
.L_12:
        /*000c*/ 	.word	0x00000000
        /*0010*/ 	.short	0x0006
        /*0012*/ 	.short	0x0030
        /*0014*/ 	.byte	0x00, 0xf0, 0x11, 0x00


	//----- nvinfo : EIATTR_KPARAM_INFO
	.align		4
.L_13:
        /*0018*/ 	.byte	0x04, 0x17
        /*001a*/ 	.short	(.L_15 - .L_14)
.L_14:
        /*001c*/ 	.word	0x00000000
        /*0020*/ 	.short	0x0005
        /*0022*/ 	.short	0x0028
        /*0024*/ 	.byte	0x00, 0xf4, 0x21, 0x00


	//----- nvinfo : EIATTR_KPARAM_INFO
	.align		4
.L_15:
        /*0028*/ 	.byte	0x04, 0x17
        /*002a*/ 	.short	(.L_17 - .L_16)
.L_16:
        /*002c*/ 	.word	0x00000000
        /*0030*/ 	.short	0x0004
        /*0032*/ 	.short	0x0020
        /*0034*/ 	.byte	0x00, 0xf4, 0x21, 0x00


	//----- nvinfo : EIATTR_KPARAM_INFO
	.align		4
.L_17:
        /*0038*/ 	.byte	0x04, 0x17
        /*003a*/ 	.short	(.L_19 - .L_18)
.L_18:
        /*003c*/ 	.word	0x00000000
        /*0040*/ 	.short	0x0003
        /*0042*/ 	.short	0x0018
        /*0044*/ 	.byte	0x00, 0xf4, 0x21, 0x00


	//----- nvinfo : EIATTR_KPARAM_INFO
	.align		4
.L_19:
        /*0048*/ 	.byte	0x04, 0x17
        /*004a*/ 	.short	(.L_21 - .L_20)
.L_20:
        /*004c*/ 	.word	0x00000000
        /*0050*/ 	.short	0x0002
        /*0052*/ 	.short	0x0010
        /*0054*/ 	.byte	0x00, 0xf4, 0x21, 0x00


	//----- nvinfo : EIATTR_KPARAM_INFO
	.align		4
.L_21:
        /*0058*/ 	.byte	0x04, 0x17
        /*005a*/ 	.short	(.L_23 - .L_22)
.L_22:
        /*005c*/ 	.word	0x00000000
        /*0060*/ 	.short	0x0001
        /*0062*/ 	.short	0x0008
        /*0064*/ 	.byte	0x00, 0xf4, 0x21, 0x00


	//----- nvinfo : EIATTR_KPARAM_INFO
	.align		4
.L_23:
        /*0068*/ 	.byte	0x04, 0x17
        /*006a*/ 	.short	(.L_25 - .L_24)
.L_24:
        /*006c*/ 	.word	0x00000000
        /*0070*/ 	.short	0x0000
        /*0072*/ 	.short	0x0000
        /*0074*/ 	.byte	0x00, 0xf4, 0x21, 0x00


	//----- nvinfo : EIATTR_SPARSE_MMA_MASK
	.align		4
.L_25:
        /*0078*/ 	.byte	0x03, 0x50
        /*007a*/ 	.short	0x0000


	//----- nvinfo : EIATTR_MAXREG_COUNT
	.align		4
        /*007c*/ 	.byte	0x03, 0x1b
        /*007e*/ 	.short	0x00ff


	//----- nvinfo : EIATTR_EXIT_INSTR_OFFSETS
	.align		4
        /*0080*/ 	.byte	0x04, 0x1c
        /*0082*/ 	.short	(.L_27 - .L_26)


	//   ....[0]....
.L_26:
        /*0084*/ 	.word	0x000004b0


	//   ....[1]....
        /*0088*/ 	.word	0x000004f0


	//----- nvinfo : EIATTR_REQNTID
	.align		4
.L_27:
        /*008c*/ 	.byte	0x04, 0x10
        /*008e*/ 	.short	(.L_29 - .L_28)
.L_28:
        /*0090*/ 	.word	0x00000080
        /*0094*/ 	.word	0x00000001
        /*0098*/ 	.word	0x00000001


	//----- nvinfo : EIATTR_CBANK_PARAM_SIZE
	.align		4
.L_29:
        /*009c*/ 	.byte	0x03, 0x19
        /*009e*/ 	.short	0x0034


	//----- nvinfo : EIATTR_PARAM_CBANK
	.align		4
        /*00a0*/ 	.byte	0x04, 0x0a
        /*00a2*/ 	.short	(.L_31 - .L_30)
	.align		4
.L_30:
        /*00a4*/ 	.word	index@(.nv.constant0.triton_poi_fused__native_batch_norm_legit_no_training_hardswish_44)
        /*00a8*/ 	.short	0x0210
        /*00aa*/ 	.short	0x0034


	//----- nvinfo : EIATTR_SW_WAR
	.align		4
.L_31:
        /*00ac*/ 	.byte	0x04, 0x36
        /*00ae*/ 	.short	(.L_33 - .L_32)
.L_32:
        /*00b0*/ 	.word	0x00000008
.L_33:


//--------------------- .nv.callgraph             --------------------------
	.section	.nv.callgraph,"",@"SHT_CUDA_CALLGRAPH"
	.align	4
	.sectionentsize	8
	.align		4
        /*0000*/ 	.word	0x00000000
	.align		4
        /*0004*/ 	.word	0xffffffff
	.align		4
        /*0008*/ 	.word	0x00000000
	.align		4
        /*000c*/ 	.word	0xfffffffe
	.align		4
        /*0010*/ 	.word	0x00000000
	.align		4
        /*0014*/ 	.word	0xfffffffd
	.align		4
        /*0018*/ 	.word	0x00000000
	.align		4
        /*001c*/ 	.word	0xfffffffc


//--------------------- .nv.constant4             --------------------------
	.section	.nv.constant4,"a",@progbits
	.align	8
	.align		8
.nv.constant4:
        /*0000*/ 	.dword	_$_str
	.align		8
        /*0008*/ 	.dword	_$_str_$_2


//--------------------- .text.triton_poi_fused__native_batch_norm_legit_no_training_hardswish_44 --------------------------
	.section	.text.triton_poi_fused__native_batch_norm_legit_no_training_hardswish_44,"ax",@progbits
	.align	128
        .global         triton_poi_fused__native_batch_norm_legit_no_training_hardswish_44
        .type           triton_poi_fused__native_batch_norm_legit_no_training_hardswish_44,@function
        .size           triton_poi_fused__native_batch_norm_legit_no_training_hardswish_44,(.L_x_1 - triton_poi_fused__native_batch_norm_legit_no_training_hardswish_44)
        .other          triton_poi_fused__native_batch_norm_legit_no_training_hardswish_44,@"STO_CUDA_ENTRY STV_DEFAULT"
triton_poi_fused__native_batch_norm_legit_no_training_hardswish_44:
.text.triton_poi_fused__native_batch_norm_legit_no_training_hardswish_44:
[----:B------:R-:W0:Y:S01]  /*0000*/  LDC R1, c[0x0][0x28] ;  /* 0x00000a00ff017b82 */ /* 0x000e220000000800 */
[----:B------:R-:W1:Y:S07]  /*0010*/  S2R R0, SR_TID.X ;  /* 0x0000000000007919 */ /* 0x000e6e0000002100 */
[----:B------:R-:W2:Y:S01]  /*0020*/  LDC.64 R8, c[0x0][0x228] ;  /* 0x00008a00ff087b82 */ /* 0x000ea20000000a00 */
[----:B------:R-:W-:Y:S01]  /*0030*/  ULDC.64 UR4, c[0x0][0x208] ;  /* 0x0000820000047ab9 */ /* 0x000fe20000000a00 */
[----:B------:R-:W3:Y:S06]  /*0040*/  S2R R3, SR_CTAID.X ;  /* 0x0000000000037919 */ /* 0x000eec0000002500 */
[----:B------:R-:W4:Y:S08]  /*0050*/  LDC.64 R14, c[0x0][0x220] ;  /* 0x00008800ff0e7b82 */ /* 0x000f300000000a00 */
[----:B------:R-:W5:Y:S08]  /*0060*/  LDC.64 R12, c[0x0][0x218] ;  /* 0x00008600ff0c7b82 */ /* 0x000f700000000a00 */
[----:B------:R-:W5:Y:S01]  /*0070*/  LDC.64 R16, c[0x0][0x230] ;  /* 0x00008c00ff107b82 */ /* 0x000f620000000a00 */
[----:B-1----:R-:W-:-:S07]  /*0080*/  SHF.L.U32 R0, R0, 0x1, RZ ;  /* 0x0000000100007819 */ /* 0x002fce00000006ff */
[----:B------:R-:W1:Y:S01]  /*0090*/  LDC.64 R18, c[0x0][0x238] ;  /* 0x00008e00ff127b82 */ /* 0x000e620000000a00 */
[----:B------:R-:W-:-:S04]  /*00a0*/  LOP3.LUT R0, R0, 0xfe, RZ, 0xc0, !PT ;  /* 0x000000fe00007812 */ /* 0x000fc800078ec0ff */
[----:B---3--:R-:W-:-:S04]  /*00b0*/  LEA R0, R3, R0, 0x8 ;  /* 0x0000000003007211 */ /* 0x008fc800078e40ff */
[C---:B------:R-:W-:Y:S01]  /*00c0*/  ISETP.GE.AND P0, PT, R0.reuse, 0x4800, PT ;  /* 0x000048000000780c */ /* 0x040fe20003f06270 */
[----:B------:R-:W-:-:S05]  /*00d0*/  IMAD.HI R2, R0, 0x38e38e39, RZ ;  /* 0x38e38e3900027827 */ /* 0x000fca00078e02ff */
[----:B------:R-:W-:-:S04]  /*00e0*/  SHF.R.U32.HI R3, RZ, 0x1f, R2 ;  /* 0x0000001fff037819 */ /* 0x000fc80000011602 */
[----:B------:R-:W-:-:S05]  /*00f0*/  LEA.HI.SX32 R3, R2, R3, 0x1a ;  /* 0x0000000302037211 */ /* 0x000fca00078fd2ff */
[----:B------:R-:W-:Y:S01]  /*0100*/  IMAD R11, R3, -0x120, R0 ;  /* 0xfffffee0030b7824 */ /* 0x000fe200078e0200 */
[----:B------:R-:W-:-:S03]  /*0110*/  CS2R R2, SRZ ;  /* 0x0000000000027805 */ /* 0x000fc6000001ff00 */
[----:B--2---:R-:W-:-:S05]  /*0120*/  IMAD.WIDE R8, R11, 0x4, R8 ;  /* 0x000000040b087825 */ /* 0x004fca00078e0208 */
[----:B------:R2:W3:Y:S01]  /*0130*/  @!P0 LDG.E.EL.64 R2, desc[UR4][R8.64] ;  /* 0x0000000408028981 */ /* 0x0004e2000c2e1b00 */
[----:B------:R-:W-:Y:S02]  /*0140*/  CS2R R4, SRZ ;  /* 0x0000000000047805 */ /* 0x000fe4000001ff00 */
[----:B------:R-:W-:Y:S01]  /*0150*/  CS2R R6, SRZ ;  /* 0x0000000000067805 */ /* 0x000fe2000001ff00 */
[----:B----4-:R-:W-:-:S04]  /*0160*/  IMAD.WIDE R14, R11, 0x4, R14 ;  /* 0x000000040b0e7825 */ /* 0x010fc800078e020e */
[----:B-----5:R-:W-:Y:S01]  /*0170*/  IMAD.WIDE R12, R0, 0x4, R12 ;  /* 0x00000004000c7825 */ /* 0x020fe200078e020c */
[----:B------:R-:W4:Y:S01]  /*0180*/  @!P0 LDG.E.EL.64 R4, desc[UR4][R14.64] ;  /* 0x000000040e048981 */ /* 0x000f22000c2e1b00 */
[----:B--2---:R-:W-:Y:S02]  /*0190*/  CS2R R8, SRZ ;  /* 0x0000000000087805 */ /* 0x004fe4000001ff00 */
[C---:B0-----:R-:W-:Y:S01]  /*01a0*/  IMAD.WIDE R16, R11.reuse, 0x4, R16 ;  /* 0x000000040b107825 */ /* 0x041fe200078e0210 */
[----:B------:R0:W4:Y:S03]  /*01b0*/  @!P0 LDG.E.64 R6, desc[UR4][R12.64] ;  /* 0x000000040c068981 */ /* 0x000126000c1e1b00 */
[----:B-1----:R-:W-:Y:S01]  /*01c0*/  IMAD.WIDE R18, R11, 0x4, R18 ;  /* 0x000000040b127825 */ /* 0x002fe200078e0212 */
[----:B------:R-:W-:-:S04]  /*01d0*/  CS2R R10, SRZ ;  /* 0x00000000000a7805 */ /* 0x000fc8000001ff00 */
[----:B------:R-:W2:Y:S04]  /*01e0*/  @!P0 LDG.E.EL.64 R8, desc[UR4][R18.64] ;  /* 0x0000000412088981 */ /* 0x000ea8000c2e1b00 */
[----:B------:R-:W2:Y:S01]  /*01f0*/  @!P0 LDG.E.EL.64 R10, desc[UR4][R16.64] ;  /* 0x00000004100a8981 */ /* 0x000ea2000c2e1b00 */
[----:B0-----:R-:W-:Y:S01]  /*0200*/  HFMA2.MMA R13, -RZ, RZ, 1.625, 0 ;  /* 0x3e800000ff0d7435 */ /* 0x001fe200000001ff */
[----:B---3--:R-:W-:Y:S01]  /*0210*/  FADD R2, R2, 0.0010000000474974513054 ;  /* 0x3a83126f02027421 */ /* 0x008fe20000000000 */
[----:B------:R-:W-:-:S03]  /*0220*/  FADD R3, R3, 0.0010000000474974513054 ;  /* 0x3a83126f03037421 */ /* 0x000fc60000000000 */
[----:B------:R-:W0:Y:S08]  /*0230*/  MUFU.SQRT R20, R2 ;  /* 0x0000000200147308 */ /* 0x000e300000002000 */
[----:B------:R-:W1:Y:S01]  /*0240*/  MUFU.SQRT R14, R3 ;  /* 0x00000003000e7308 */ /* 0x000e620000002000 */
[C---:B0-----:R-:W-:Y:S02]  /*0250*/  FSETP.GT.AND P1, PT, R20.reuse, 8.50705917302346158658e+37, PT ;  /* 0x7e8000001400780b */ /* 0x041fe40003f24000 */
[----:B------:R-:W-:-:S02]  /*0260*/  FSETP.GEU.AND P3, PT, R20, 1.175494350822287508e-38, PT ;  /* 0x008000001400780b */ /* 0x000fc40003f6e000 */
[C---:B-1----:R-:W-:Y:S02]  /*0270*/  FSETP.GT.AND P2, PT, R14.reuse, 8.50705917302346158658e+37, PT ;  /* 0x7e8000000e00780b */ /* 0x042fe40003f44000 */
[----:B------:R-:W-:-:S07]  /*0280*/  FSETP.GEU.AND P4, PT, R14, 1.175494350822287508e-38, PT ;  /* 0x008000000e00780b */ /* 0x000fce0003f8e000 */
[----:B------:R-:W-:-:S04]  /*0290*/  @P1 FMUL R20, R20, 0.25 ;  /* 0x3e80000014141820 */ /* 0x000fc80000400000 */
[----:B------:R-:W-:Y:S01]  /*02a0*/  @!P3 FMUL R20, R20, 16777216 ;  /* 0x4b8000001414b820 */ /* 0x000fe20000400000 */
[----:B------:R-:W-:-:S04]  /*02b0*/  @P2 FMUL R14, R14, 0.25 ;  /* 0x3e8000000e0e2820 */ /* 0x000fc80000400000 */
[----:B------:R-:W-:Y:S01]  /*02c0*/  @!P4 FMUL R14, R14, 16777216 ;  /* 0x4b8000000e0ec820 */ /* 0x000fe20000400000 */
[----:B------:R-:W0:Y:S01]  /*02d0*/  MUFU.RCP R20, R20 ;  /* 0x0000001400147308 */ /* 0x000e220000001000 */
[----:B------:R-:W-:-:S07]  /*02e0*/  FSEL R3, R13, 1, P1 ;  /* 0x3f8000000d037808 */ /* 0x000fce0000800000 */
[----:B------:R-:W1:Y:S01]  /*02f0*/  MUFU.RCP R14, R14 ;  /* 0x0000000e000e7308 */ /* 0x000e620000001000 */
[----:B------:R-:W-:Y:S01]  /*0300*/  FSEL R13, R13, 1, P2 ;  /* 0x3f8000000d0d7808 */ /* 0x000fe20001000000 */
[----:B------:R-:W-:Y:S01]  /*0310*/  @!P3 FMUL R3, R3, 16777216 ;  /* 0x4b8000000303b820 */ /* 0x000fe20000400000 */
[----:B----4-:R-:W-:-:S03]  /*0320*/  FADD R4, -R4, R6 ;  /* 0x0000000604047221 */ /* 0x010fc60000000100 */
[----:B------:R-:W-:Y:S01]  /*0330*/  @!P4 FMUL R13, R13, 16777216 ;  /* 0x4b8000000d0dc820 */ /* 0x000fe20000400000 */
[----:B0-----:R-:W-:Y:S01]  /*0340*/  FMUL R3, R20, R3 ;  /* 0x0000000314037220 */ /* 0x001fe20000400000 */
[----:B------:R-:W-:-:S03]  /*0350*/  FADD R5, -R5, R7 ;  /* 0x0000000705057221 */ /* 0x000fc60000000100 */
[----:B------:R-:W-:Y:S01]  /*0360*/  FMUL R3, R4, R3 ;  /* 0x0000000304037220 */ /* 0x000fe20000400000 */
[----:B-1----:R-:W-:-:S03]  /*0370*/  FMUL R2, R14, R13 ;  /* 0x0000000d0e027220 */ /* 0x002fc60000400000 */
[----:B--2---:R-:W-:Y:S01]  /*0380*/  FFMA R8, R3, R10, R8 ;  /* 0x0000000a03087223 */ /* 0x004fe20000000008 */
[----:B------:R-:W-:-:S03]  /*0390*/  FMUL R2, R5, R2 ;  /* 0x0000000205027220 */ /* 0x000fc60000400000 */
[----:B------:R-:W-:Y:S01]  /*03a0*/  FADD R4, R8, 3 ;  /* 0x4040000008047421 */ /* 0x000fe20000000000 */
[----:B------:R-:W-:-:S04]  /*03b0*/  FFMA R9, R2, R11, R9 ;  /* 0x0000000b02097223 */ /* 0x000fc80000000009 */
[C---:B------:R-:W-:Y:S01]  /*03c0*/  FSETP.GTU.AND P1, PT, R4.reuse, RZ, PT ;  /* 0x000000ff0400720b */ /* 0x040fe20003f2c000 */
[----:B------:R-:W0:Y:S01]  /*03d0*/  LDC.64 R2, c[0x0][0x210] ;  /* 0x00008400ff027b82 */ /* 0x000e220000000a00 */
[----:B------:R-:W-:Y:S02]  /*03e0*/  FADD R5, R9, 3 ;  /* 0x4040000009057421 */ /* 0x000fe40000000000 */
[----:B------:R-:W-:-:S03]  /*03f0*/  FSEL R7, R4, RZ, P1 ;  /* 0x000000ff04077208 */ /* 0x000fc60000800000 */
[----:B------:R-:W-:-:S04]  /*0400*/  FSETP.GTU.AND P2, PT, R5, RZ, PT ;  /* 0x000000ff0500720b */ /* 0x000fc80003f4c000 */
[----:B------:R-:W-:Y:S02]  /*0410*/  FSEL R4, R5, RZ, P2 ;  /* 0x000000ff05047208 */ /* 0x000fe40001000000 */
[C---:B------:R-:W-:Y:S02]  /*0420*/  FSETP.GEU.AND P3, PT, R7.reuse, 6, PT ;  /* 0x40c000000700780b */ /* 0x040fe40003f6e000 */
[C---:B------:R-:W-:Y:S02]  /*0430*/  FSETP.GEU.AND P4, PT, R4.reuse, 6, PT ;  /* 0x40c000000400780b */ /* 0x040fe40003f8e000 */
[----:B------:R-:W-:Y:S02]  /*0440*/  FSETP.NAN.AND P1, PT, R7, R7, PT ;  /* 0x000000070700720b */ /* 0x000fe40003f28000 */
[----:B------:R-:W-:-:S07]  /*0450*/  FSETP.NAN.AND P2, PT, R4, R4, PT ;  /* 0x000000040400720b */ /* 0x000fce0003f48000 */
[----:B------:R-:W-:Y:S02]  /*0460*/  @P3 FSEL R7, R7, 6, P1 ;  /* 0x40c0000007073808 */ /* 0x000fe40000800000 */
[----:B------:R-:W-:Y:S01]  /*0470*/  @P4 FSEL R4, R4, 6, P2 ;  /* 0x40c0000004044808 */ /* 0x000fe20001000000 */
[----:B0-----:R-:W-:-:S04]  /*0480*/  IMAD.WIDE R2, R0, 0x4, R2 ;  /* 0x0000000400027825 */ /* 0x001fc800078e0202 */
[----:B------:R-:W-:Y:S01]  /*0490*/  FMUL R7, R8, R7 ;  /* 0x0000000708077220 */ /* 0x000fe20000400000 */
[----:B------:R-:W-:Y:S01]  /*04a0*/  FMUL R4, R9, R4 ;  /* 0x0000000409047220 */ /* 0x000fe20000400000 */
[----:B------:R-:W-:Y:S06]  /*04b0*/  @P0 EXIT ;  /* 0x000000000000094d */ /* 0x000fec0003800000 */
[----:B------:R-:W-:Y:S01]  /*04c0*/  FMUL R6, R7, 0.16666667163372039795 ;  /* 0x3e2aaaab07067820 */ /* 0x000fe20000400000 */
[----:B------:R-:W-:-:S05]  /*04d0*/  FMUL R7, R4, 0.16666667163372039795 ;  /* 0x3e2aaaab04077820 */ /* 0x000fca0000400000 */
[----:B------:R-:W-:Y:S01]  /*04e0*/  STG.E.64 desc[UR4][R2.64], R6 ;  /* 0x0000000602007986 */ /* 0x000fe2000c101b04 */
[----:B------:R-:W-:Y:S05]  /*04f0*/  EXIT ;  /* 0x000000000000794d */ /* 0x000fea0003800000 */
.L_x_0:
[----:B------:R-:W-:-:S00]  /*0500*/  BRA `(.L_x_0) ;  /* 0xfffffffc00fc7947 */ /* 0x000fc0000383ffff */
[----:B------:R-:W-:-:S00]  /*0510*/  NOP ;  /* 0x0000000000007918 */ /* 0x000fc00000000000 */
        /* <DEDUP_REMOVED lines=14> */
.L_x_1:


//--------------------- .nv.global.init           --------------------------
	.section	.nv.global.init,"aw",@progbits
.nv.global.init:
	.type		_$_str,@object
	.size		_$_str,(_$_str_$_2 - _$_str)
_$_str:
        /*0000*/ 	.byte	0x5f, 0x5f, 0x43, 0x55, 0x44, 0x41, 0x5f, 0x46, 0x54, 0x5a, 0x00
	.type		_$_str_$_2,@object
	.size		_$_str_$_2,(.L_1 - _$_str_$_2)
_$_str_$_2:
        /*000b*/ 	.byte	0x5f, 0x5f, 0x43, 0x55, 0x44, 0x41, 0x5f, 0x50, 0x52, 0x45, 0x43, 0x5f, 0x53, 0x51, 0x52, 0x54
        /*001b*/ 	.byte	0x00
.L_1:


//--------------------- .nv.constant0.triton_poi_fused__native_batch_norm_legit_no_training_hardswish_44 --------------------------
	.section	.nv.constant0.triton_poi_fused__native_batch_norm_legit_no_training_hardswish_44,"a",@progbits
	.sectionflags	@""
	.align	4
.nv.constant0.triton_poi_fused__native_batch_norm_legit_no_training_hardswish_44:
	.zero		580
